//
// Generated by NVIDIA NVVM Compiler
//
// Compiler Build ID: CL-36424714
// Cuda compilation tools, release 13.0, V13.0.88
// Based on NVVM 20.0.0
//

.version 9.0
.target sm_100
.address_size 64

	// .globl	default_function_kernel

.visible .entry default_function_kernel(
	.param .u64 .ptr .align 1 default_function_kernel_param_0,
	.param .u64 .ptr .align 1 default_function_kernel_param_1
)
.maxntid 32
{
	.reg .pred 	%p<2>;
	.reg .b32 	%r<8>;
	.reg .b32 	%f<3>;
	.reg .b64 	%rd<8>;

	ld.param.u64 	%rd1, [default_function_kernel_param_0];
	ld.param.u64 	%rd2, [default_function_kernel_param_1];
	mov.u32 	%r1, %ctaid.x;
	shl.b32 	%r3, %r1, 2;
	mov.u32 	%r2, %tid.x;
	shr.u32 	%r4, %r2, 3;
	or.b32  	%r5, %r3, %r4;
	setp.gt.u32 	%p1, %r5, 458;
	@%p1 bra 	$L__BB0_2;
	cvta.to.global.u64 	%rd3, %rd2;
	cvta.to.global.u64 	%rd4, %rd1;
	shl.b32 	%r6, %r1, 5;
	or.b32  	%r7, %r6, %r2;
	mul.wide.u32 	%rd5, %r7, 4;
	add.s64 	%rd6, %rd3, %rd5;
	ld.global.nc.f32 	%f1, [%rd6];
	neg.f32 	%f2, %f1;
	add.s64 	%rd7, %rd4, %rd5;
	st.global.f32 	[%rd7], %f2;
$L__BB0_2:
	ret;

}


// ===== COMPILED SASS (sm_100) =====

	.target	sm_100

	.elftype	@"ET_EXEC"


//--------------------- .note.nv.tkinfo           --------------------------
	.section	.note.nv.tkinfo,"",@"SHT_NOTE"
	.sectionflags	@"SHF_NOTE_NV_TKINFO"
	.tkinfo
        /*0018*/ 	.word	0x00000002
        /*0030*/ 	.string	""
        /*0030*/ 	.string	"ptxas"
        /*0030*/ 	.string	"Cuda compilation tools, release 13.0, V13.0.88"
        /*0030*/ 	.string	"Build cuda_13.0.r13.0/compiler.36424714_0"
        /*0030*/ 	.string	"-arch sm_100 -m 64 "



//--------------------- .note.nv.cuinfo           --------------------------
	.section	.note.nv.cuinfo,"",@"SHT_NOTE"
	.sectionflags	@"SHF_NOTE_NV_CUINFO"
        /*0018*/ 	.short	0x0002
        /*001a*/ 	.short	0x0064
        /*001c*/ 	.short	0x0082
	.zero		2


//--------------------- .nv.info                  --------------------------
	.section	.nv.info,"",@"SHT_CUDA_INFO"
	.align	4


	//----- nvinfo : EIATTR_REGCOUNT
	.align		4
        /*0000*/ 	.byte	0x04, 0x2f
        /*0002*/ 	.short	(.L_1 - .L_0)
	.align		4
.L_0:
        /*0004*/ 	.word	index@(default_function_kernel)
        /*0008*/ 	.word	0x0000000a


	//----- nvinfo : EIATTR_FRAME_SIZE
	.align		4
.L_1:
        /*000c*/ 	.byte	0x04, 0x11
        /*000e*/ 	.short	(.L_3 - .L_2)
	.align		4
.L_2:
        /*0010*/ 	.word	index@(default_function_kernel)
        /*0014*/ 	.word	0x00000000


	//----- nvinfo : EIATTR_MIN_STACK_SIZE
	.align		4
.L_3:
        /*0018*/ 	.byte	0x04, 0x12
        /*001a*/ 	.short	(.L_5 - .L_4)
	.align		4
.L_4:
        /*001c*/ 	.word	index@(default_function_kernel)
        /*0020*/ 	.word	0x00000000
.L_5:


//--------------------- .nv.compat                --------------------------
	.section	.nv.compat,"",@"SHT_CUDA_COMPAT_INFO"
	.align	4
        /*0000*/ 	.byte	0x02, 0x09, 0x00, 0x00, 0x02, 0x02, 0x01, 0x00, 0x02, 0x05, 0x05, 0x00, 0x03, 0x07, 0x01, 0x01
        /*0010*/ 	.byte	0x02, 0x03, 0x00, 0x00, 0x02, 0x06, 0x01, 0x00, 0x04, 0x0b, 0x08, 0x00, 0x09, 0x00, 0x00, 0x00
        /*0020*/ 	.byte	0x00, 0x00, 0x00, 0x00


//--------------------- .nv.info.default_function_kernel --------------------------
	.section	.nv.info.default_function_kernel,"",@"SHT_CUDA_INFO"
	.sectionflags	@""
	.align	4


	//----- nvinfo : EIATTR_CUDA_API_VERSION
	.align		4
        /*0000*/ 	.byte	0x04, 0x37
        /*0002*/ 	.short	(.L_7 - .L_6)
.L_6:
        /*0004*/ 	.word	0x00000082


	//----- nvinfo : EIATTR_KPARAM_INFO
	.align		4
.L_7:
        /*0008*/ 	.byte	0x04, 0x17
        /*000a*/ 	.short	(.L_9 - .L_8)
.L_8:
        /*000c*/ 	.word	0x00000000
        /*0010*/ 	.short	0x0001
        /*0012*/ 	.short	0x0008
        /*0014*/ 	.byte	0x00, 0xf5, 0x21, 0x00


	//----- nvinfo : EIATTR_KPARAM_INFO
	.align		4
.L_9:
        /*0018*/ 	.byte	0x04, 0x17
        /*001a*/ 	.short	(.L_11 - .L_10)
.L_10:
        /*001c*/ 	.word	0x00000000
        /*0020*/ 	.short	0x0000
        /*0022*/ 	.short	0x0000
        /*0024*/ 	.byte	0x00, 0xf5, 0x21, 0x00


	//----- nvinfo : EIATTR_SPARSE_MMA_MASK
	.align		4
.L_11:
        /*0028*/ 	.byte	0x03, 0x50
        /*002a*/ 	.short	0x0000


	//----- nvinfo : EIATTR_MAXREG_COUNT
	.align		4
        /*002c*/ 	.byte	0x03, 0x1b
        /*002e*/ 	.short	0x00ff


	//----- nvinfo : EIATTR_MERCURY_ISA_VERSION
	.align		4
        /*0030*/ 	.byte	0x03, 0x5f
        /*0032*/ 	.short	0x0101


	//----- nvinfo : EIATTR_VRC_CTA_INIT_COUNT
	.align		4
        /*0034*/ 	.byte	0x02, 0x4a
	.zero		1
	.zero		1


	//----- nvinfo : EIATTR_EXIT_INSTR_OFFSETS
	.align		4
        /*0038*/ 	.byte	0x04, 0x1c
        /*003a*/ 	.short	(.L_13 - .L_12)


	//   ....[0]....
.L_12:
        /*003c*/ 	.word	0x00000070


	//   ....[1]....
        /*0040*/ 	.word	0x00000120


	//----- nvinfo : EIATTR_MAX_THREADS
	.align		4
.L_13:
        /*0044*/ 	.byte	0x04, 0x05
        /*0046*/ 	.short	(.L_15 - .L_14)
.L_14:
        /*0048*/ 	.word	0x00000020
        /*004c*/ 	.word	0x00000001
        /*0050*/ 	.word	0x00000001


	//----- nvinfo : EIATTR_CBANK_PARAM_SIZE
	.align		4
.L_15:
        /*0054*/ 	.byte	0x03, 0x19
        /*0056*/ 	.short	0x0010


	//----- nvinfo : EIATTR_PARAM_CBANK
	.align		4
        /*0058*/ 	.byte	0x04, 0x0a
        /*005a*/ 	.short	(.L_17 - .L_16)
	.align		4
.L_16:
        /*005c*/ 	.word	index@(.nv.constant0.default_function_kernel)
        /*0060*/ 	.short	0x0380
        /*0062*/ 	.short	0x0010


	//----- nvinfo : EIATTR_SW_WAR
	.align		4
.L_17:
        /*0064*/ 	.byte	0x04, 0x36
        /*0066*/ 	.short	(.L_19 - .L_18)
.L_18:
        /*0068*/ 	.word	0x00000008
.L_19:


//--------------------- .nv.callgraph             --------------------------
	.section	.nv.callgraph,"",@"SHT_CUDA_CALLGRAPH"
	.align	4
	.sectionentsize	8
	.align		4
        /*0000*/ 	.word	0x00000000
	.align		4
        /*0004*/ 	.word	0xffffffff
	.align		4
        /*0008*/ 	.word	0x00000000
	.align		4
        /*000c*/ 	.word	0xfffffffe
	.align		4
        /*0010*/ 	.word	0x00000000
	.align		4
        /*0014*/ 	.word	0xfffffffd
	.align		4
        /*0018*/ 	.word	0x00000000
	.align		4
        /*001c*/ 	.word	0xfffffffc


//--------------------- .text.default_function_kernel --------------------------
	.section	.text.default_function_kernel,"ax",@progbits
	.align	128
        .global         default_function_kernel
        .type           default_function_kernel,@function
        .size           default_function_kernel,(.L_x_1 - default_function_kernel)
        .other          default_function_kernel,@"STO_CUDA_ENTRY STV_DEFAULT"
default_function_kernel:
.text.default_function_kernel:
[----:B------:R-:W-:Y:S01]  /*0000*/  LDC R1, c[0x0][0x37c] ;  /* 0x0000df00ff017b82 */ /* 0x000fe20000000800 */
[----:B------:R-:W0:Y:S07]  /*0010*/  S2R R7, SR_TID.X ;  /* 0x0000000000077919 */ /* 0x000e2e0000002100 */
[----:B------:R-:W1:Y:S02]  /*0020*/  S2UR UR5, SR_CTAID.X ;  /* 0x00000000000579c3 */ /* 0x000e640000002500 */
[----:B-1----:R-:W-:Y:S01]  /*0030*/  USHF.L.U32 UR4, UR5, 0x2, URZ ;  /* 0x0000000205047899 */ /* 0x002fe200080006ff */
[----:B0-----:R-:W-:-:S05]  /*0040*/  SHF.R.U32.HI R0, RZ, 0x3, R7 ;  /* 0x00000003ff007819 */ /* 0x001fca0000011607 */
[----:B------:R-:W-:-:S04]  /*0050*/  LOP3.LUT R0, R0, UR4, RZ, 0xfc, !PT ;  /* 0x0000000400007c12 */ /* 0x000fc8000f8efcff */
[----:B------:R-:W-:-:S13]  /*0060*/  ISETP.GT.U32.AND P0, PT, R0, 0x1ca, PT ;  /* 0x000001ca0000780c */ /* 0x000fda0003f04070 */
[----:B------:R-:W-:Y:S05]  /*0070*/  @P0 EXIT ;  /* 0x000000000000094d */ /* 0x000fea0003800000 */
[----:B------:R-:W0:Y:S01]  /*0080*/  LDC.64 R2, c[0x0][0x388] ;  /* 0x0000e200ff027b82 */ /* 0x000e220000000a00 */
[----:B------:R-:W1:Y:S01]  /*0090*/  LDCU.64 UR6, c[0x0][0x358] ;  /* 0x00006b00ff0677ac */ /* 0x000e620008000a00 */
[----:B------:R-:W-:-:S06]  /*00a0*/  USHF.L.U32 UR4, UR5, 0x5, URZ ;  /* 0x0000000505047899 */ /* 0x000fcc00080006ff */
[----:B------:R-:W2:Y:S01]  /*00b0*/  LDC.64 R4, c[0x0][0x380] ;  /* 0x0000e000ff047b82 */ /* 0x000ea20000000a00 */
[----:B------:R-:W-:-:S05]  /*00c0*/  LOP3.LUT R7, R7, UR4, RZ, 0xfc, !PT ;  /* 0x0000000407077c12 */ /* 0x000fca000f8efcff */
[----:B0-----:R-:W-:-:S06]  /*00d0*/  IMAD.WIDE.U32 R2, R7, 0x4, R2 ;  /* 0x0000000407027825 */ /* 0x001fcc00078e0002 */
[----:B-1----:R-:W3:Y:S01]  /*00e0*/  LDG.E.CONSTANT R2, desc[UR6][R2.64] ;  /* 0x0000000602027981 */ /* 0x002ee2000c1e9900 */
[----:B--2---:R-:W-:-:S04]  /*00f0*/  IMAD.WIDE.U32 R4, R7, 0x4, R4 ;  /* 0x0000000407047825 */ /* 0x004fc800078e0004 */
[----:B---3--:R-:W-:-:S05]  /*0100*/  FADD R7, -R2, -RZ ;  /* 0x800000ff02077221 */ /* 0x008fca0000000100 */
[----:B------:R-:W-:Y:S01]  /*0110*/  STG.E desc[UR6][R4.64], R7 ;  /* 0x0000000704007986 */ /* 0x000fe2000c101906 */
[----:B------:R-:W-:Y:S05]  /*0120*/  EXIT ;  /* 0x000000000000794d */ /* 0x000fea0003800000 */
.L_x_0:
[----:B------:R-:W-:-:S00]  /*0130*/  BRA `(.L_x_0) ;  /* 0xfffffffc00fc7947 */ /* 0x000fc0000383ffff */
[----:B------:R-:W-:-:S00]  /*0140*/  NOP ;  /* 0x0000000000007918 */ /* 0x000fc00000000000 */
        /* <DEDUP_REMOVED lines=11> */
.L_x_1:


//--------------------- .nv.shared.reserved.0     --------------------------
	.section	.nv.shared.reserved.0,"aw",@nobits
	.weak		__nv_reservedSMEM_offset_0_alias
	.size		__nv_reservedSMEM_offset_0_alias, 0, 64
	.other		__nv_reservedSMEM_offset_0_alias,@"STO_CUDA_RESERVED_SHARED STV_DEFAULT"
__nv_reservedSMEM_offset_0_alias:
	.zero		0
	.zero		64


//--------------------- .nv.constant0.default_function_kernel --------------------------
	.section	.nv.constant0.default_function_kernel,"a",@progbits
	.sectionflags	@""
	.align	4
.nv.constant0.default_function_kernel:
	.zero		912


//--------------------- SYMBOLS --------------------------

	.type		.nv.reservedSmem.offset0,@object
	.size		.nv.reservedSmem.offset0,0x4
